	.headerflags	@"EF_CUDA_TEXMODE_UNIFIED EF_CUDA_64BIT_ADDRESS EF_CUDA_ACCELERATORS EF_CUDA_SM90 EF_CUDA_VIRTUAL_SM(EF_CUDA_SM90)"
	.elftype	@"ET_EXEC"


//--------------------- .nv.info                  --------------------------
	.section	.nv.info,"",@"SHT_CUDA_INFO"
	.align	4


	//----- nvinfo : EIATTR_REGCOUNT
	.align		4
        /*0000*/ 	.byte	0x04, 0x2f
        /*0002*/ 	.short	(.L_1 - .L_0)
	.align		4
.L_0:
        /*0004*/ 	.word	index@(triton_poi_fused_convolution_24)
        /*0008*/ 	.word	0x0000000c


	//----- nvinfo : EIATTR_MIN_STACK_SIZE
	.align		4
.L_1:
        /*000c*/ 	.byte	0x04, 0x12
        /*000e*/ 	.short	(.L_3 - .L_2)
	.align		4
.L_2:
        /*0010*/ 	.word	index@(triton_poi_fused_convolution_24)
        /*0014*/ 	.word	0x00000000


	//----- nvinfo : EIATTR_FRAME_SIZE
	.align		4
.L_3:
        /*0018*/ 	.byte	0x04, 0x11
        /*001a*/ 	.short	(.L_5 - .L_4)
	.align		4
.L_4:
        /*001c*/ 	.word	index@(triton_poi_fused_convolution_24)
        /*0020*/ 	.word	0x00000000


	//----- nvinfo : EIATTR_MIN_STACK_SIZE
	.align		4
.L_5:
        /*0024*/ 	.byte	0x04, 0x12
        /*0026*/ 	.short	(.L_7 - .L_6)
	.align		4
.L_6:
        /*0028*/ 	.word	index@(triton_poi_fused_convolution_24)
        /*002c*/ 	.word	0x00000000
.L_7:


//--------------------- .nv.info.triton_poi_fused_convolution_24 --------------------------
	.section	.nv.info.triton_poi_fused_convolution_24,"",@"SHT_CUDA_INFO"
	.sectionflags	@""
	.align	4


	//----- nvinfo : EIATTR_CUDA_API_VERSION
	.align		4
        /*0000*/ 	.byte	0x04, 0x37
        /*0002*/ 	.short	(.L_9 - .L_8)
.L_8:
        /*0004*/ 	.word	0x0000007c


	//----- nvinfo : EIATTR_KPARAM_INFO
	.align		4
.L_9:
        /*0008*/ 	.byte	0x04, 0x17
        /*000a*/ 	.short	(.L_11 - .L_10)
.L_10:
        /*000c*/ 	.word	0x00000000
        /*0010*/ 	.short	0x0002
        /*0012*/ 	.short	0x0010
        /*0014*/ 	.byte	0x00, 0xf0, 0x11, 0x00


	//----- nvinfo : EIATTR_KPARAM_INFO
	.align		4
.L_11:
        /*0018*/ 	.byte	0x04, 0x17
        /*001a*/ 	.short	(.L_13 - .L_12)
.L_12:
        /*001c*/ 	.word	0x00000000
        /*0020*/ 	.short	0x0001
        /*0022*/ 	.short	0x0008
        /*0024*/ 	.byte	0x00, 0xf4, 0x21, 0x00


	//----- nvinfo : EIATTR_KPARAM_INFO
	.align		4
.L_13:
        /*0028*/ 	.byte	0x04, 0x17
        /*002a*/ 	.short	(.L_15 - .L_14)
.L_14:
        /*002c*/ 	.word	0x00000000
        /*0030*/ 	.short	0x0000
        /*0032*/ 	.short	0x0000
        /*0034*/ 	.byte	0x00, 0xf4, 0x21, 0x00


	//----- nvinfo : EIATTR_SPARSE_MMA_MASK
	.align		4
.L_15:
        /*0038*/ 	.byte	0x03, 0x50
        /*003a*/ 	.short	0x0000


	//----- nvinfo : EIATTR_MAXREG_COUNT
	.align		4
        /*003c*/ 	.byte	0x03, 0x1b
        /*003e*/ 	.short	0x00ff


	//----- nvinfo : EIATTR_EXIT_INSTR_OFFSETS
	.align		4
        /*0040*/ 	.byte	0x04, 0x1c
        /*0042*/ 	.short	(.L_17 - .L_16)


	//   ....[0]....
.L_16:
        /*0044*/ 	.word	0x00000170


	//----- nvinfo : EIATTR_REQNTID
	.align		4
.L_17:
        /*0048*/ 	.byte	0x04, 0x10
        /*004a*/ 	.short	(.L_19 - .L_18)
.L_18:
        /*004c*/ 	.word	0x00000080
        /*0050*/ 	.word	0x00000001
        /*0054*/ 	.word	0x00000001


	//----- nvinfo : EIATTR_CBANK_PARAM_SIZE
	.align		4
.L_19:
        /*0058*/ 	.byte	0x03, 0x19
        /*005a*/ 	.short	0x0014


	//----- nvinfo : EIATTR_PARAM_CBANK
	.align		4
        /*005c*/ 	.byte	0x04, 0x0a
        /*005e*/ 	.short	(.L_21 - .L_20)
	.align		4
.L_20:
        /*0060*/ 	.word	index@(.nv.constant0.triton_poi_fused_convolution_24)
        /*0064*/ 	.short	0x0210
        /*0066*/ 	.short	0x0014


	//----- nvinfo : EIATTR_SW_WAR
	.align		4
.L_21:
        /*0068*/ 	.byte	0x04, 0x36
        /*006a*/ 	.short	(.L_23 - .L_22)
.L_22:
        /*006c*/ 	.word	0x00000008
.L_23:


//--------------------- .nv.callgraph             --------------------------
	.section	.nv.callgraph,"",@"SHT_CUDA_CALLGRAPH"
	.align	4
	.sectionentsize	8
	.align		4
        /*0000*/ 	.word	0x00000000
	.align		4
        /*0004*/ 	.word	0xffffffff
	.align		4
        /*0008*/ 	.word	0x00000000
	.align		4
        /*000c*/ 	.word	0xfffffffe
	.align		4
        /*0010*/ 	.word	0x00000000
	.align		4
        /*0014*/ 	.word	0xfffffffd
	.align		4
        /*0018*/ 	.word	0x00000000
	.align		4
        /*001c*/ 	.word	0xfffffffc


//--------------------- .text.triton_poi_fused_convolution_24 --------------------------
	.section	.text.triton_poi_fused_convolution_24,"ax",@progbits
	.align	128
        .global         triton_poi_fused_convolution_24
        .type           triton_poi_fused_convolution_24,@function
        .size           triton_poi_fused_convolution_24,(.L_x_1 - triton_poi_fused_convolution_24)
        .other          triton_poi_fused_convolution_24,@"STO_CUDA_ENTRY STV_DEFAULT"
triton_poi_fused_convolution_24:
.text.triton_poi_fused_convolution_24:
[----:B------:R-:W-:Y:S01]  /*0000*/  LDC R1, c[0x0][0x28] ;  /* 0x00000a00ff017b82 */ /* 0x000fe20000000800 */
[----:B------:R-:W1:Y:S07]  /*0010*/  S2R R0, SR_TID.X ;  /* 0x0000000000007919 */ /* 0x000e6e0000002100 */
[----:B------:R-:W2:Y:S01]  /*0020*/  LDC.64 R4, c[0x0][0x218] ;  /* 0x00008600ff047b82 */ /* 0x000ea20000000a00 */
[----:B------:R-:W-:Y:S01]  /*0030*/  ULDC.64 UR4, c[0x0][0x208] ;  /* 0x0000820000047ab9 */ /* 0x000fe20000000a00 */
[----:B------:R-:W3:Y:S06]  /*0040*/  S2R R7, SR_CTAID.X ;  /* 0x0000000000077919 */ /* 0x000eec0000002500 */
[----:B------:R-:W4:Y:S01]  /*0050*/  LDC.64 R2, c[0x0][0x210] ;  /* 0x00008400ff027b82 */ /* 0x000f220000000a00 */
[----:B-1----:R-:W-:Y:S01]  /*0060*/  IMAD.SHL.U32 R0, R0, 0x2, RZ ;  /* 0x0000000200007824 */ /* 0x002fe200078e00ff */
[----:B---3--:R-:W-:-:S04]  /*0070*/  SHF.R.S32.HI R6, RZ, 0x17, R7 ;  /* 0x00000017ff067819 */ /* 0x008fc80000011407 */
[----:B------:R-:W-:Y:S02]  /*0080*/  LOP3.LUT R0, R0, 0xfe, RZ, 0xc0, !PT ;  /* 0x000000fe00007812 */ /* 0x000fe400078ec0ff */
[----:B------:R-:W-:-:S03]  /*0090*/  SGXT R6, R6, 0x1 ;  /* 0x000000010606781a */ /* 0x000fc60000000200 */
[----:B------:R-:W-:-:S04]  /*00a0*/  IMAD R7, R7, 0x100, R0 ;  /* 0x0000010007077824 */ /* 0x000fc800078e0200 */
[----:B----4-:R-:W-:Y:S01]  /*00b0*/  IMAD.WIDE R2, R7, 0x4, R2 ;  /* 0x0000000407027825 */ /* 0x010fe200078e0202 */
[----:B------:R-:W-:-:S04]  /*00c0*/  LEA.HI R6, R6, R7, RZ, 0x8 ;  /* 0x0000000706067211 */ /* 0x000fc800078f40ff */
[----:B------:R-:W-:-:S04]  /*00d0*/  SHF.R.S32.HI R6, RZ, 0x8, R6 ;  /* 0x00000008ff067819 */ /* 0x000fc80000011406 */
[----:B------:R-:W-:-:S04]  /*00e0*/  LEA.HI R0, R6, R6, RZ, 0x2 ;  /* 0x0000000606007211 */ /* 0x000fc800078f10ff */
[----:B------:R-:W-:-:S05]  /*00f0*/  LOP3.LUT R9, R0, 0xfffffffc, RZ, 0xc0, !PT ;  /* 0xfffffffc00097812 */ /* 0x000fca00078ec0ff */
[----:B------:R-:W-:Y:S02]  /*0100*/  IMAD.IADD R9, R6, 0x1, -R9 ;  /* 0x0000000106097824 */ /* 0x000fe400078e0a09 */
[----:B------:R-:W3:Y:S02]  /*0110*/  LDG.E.64 R6, desc[UR4][R2.64] ;  /* 0x0000000402067981 */ /* 0x000ee4000c1e1b00 */
[----:B--2---:R-:W-:-:S06]  /*0120*/  IMAD.WIDE R4, R9, 0x4, R4 ;  /* 0x0000000409047825 */ /* 0x004fcc00078e0204 */
[----:B------:R-:W3:Y:S02]  /*0130*/  LDG.E.EL R4, desc[UR4][R4.64] ;  /* 0x0000000404047981 */ /* 0x000ee4000c2e1900 */
[--C-:B---3--:R-:W-:Y:S01]  /*0140*/  FADD R6, R6, R4.reuse ;  /* 0x0000000406067221 */ /* 0x108fe20000000000 */
[----:B------:R-:W-:-:S05]  /*0150*/  FADD R7, R7, R4 ;  /* 0x0000000407077221 */ /* 0x000fca0000000000 */
[----:B------:R-:W-:Y:S01]  /*0160*/  STG.E.64 desc[UR4][R2.64], R6 ;  /* 0x0000000602007986 */ /* 0x000fe2000c101b04 */
[----:B------:R-:W-:Y:S05]  /*0170*/  EXIT ;  /* 0x000000000000794d */ /* 0x000fea0003800000 */
.L_x_0:
[----:B------:R-:W-:-:S00]  /*0180*/  BRA `(.L_x_0) ;  /* 0xfffffffc00fc7947 */ /* 0x000fc0000383ffff */
[----:B------:R-:W-:-:S00]  /*0190*/  NOP ;  /* 0x0000000000007918 */ /* 0x000fc00000000000 */
        /* <DEDUP_REMOVED lines=14> */
.L_x_1:


//--------------------- .nv.constant0.triton_poi_fused_convolution_24 --------------------------
	.section	.nv.constant0.triton_poi_fused_convolution_24,"a",@progbits
	.sectionflags	@""
	.align	4
.nv.constant0.triton_poi_fused_convolution_24:
	.zero		548
